	.headerflags	@"EF_CUDA_TEXMODE_UNIFIED EF_CUDA_64BIT_ADDRESS EF_CUDA_ACCELERATORS EF_CUDA_SM90 EF_CUDA_VIRTUAL_SM(EF_CUDA_SM90)"
	.elftype	@"ET_EXEC"


//--------------------- .nv.info                  --------------------------
	.section	.nv.info,"",@"SHT_CUDA_INFO"
	.align	4


	//----- nvinfo : EIATTR_REGCOUNT
	.align		4
        /*0000*/ 	.byte	0x04, 0x2f
        /*0002*/ 	.short	(.L_2 - .L_1)
	.align		4
.L_1:
        /*0004*/ 	.word	index@(triton_poi_fused_add_elu_12)
        /*0008*/ 	.word	0x0000000e


	//----- nvinfo : EIATTR_MIN_STACK_SIZE
	.align		4
.L_2:
        /*000c*/ 	.byte	0x04, 0x12
        /*000e*/ 	.short	(.L_4 - .L_3)
	.align		4
.L_3:
        /*0010*/ 	.word	index@(triton_poi_fused_add_elu_12)
        /*0014*/ 	.word	0x00000000


	//----- nvinfo : EIATTR_FRAME_SIZE
	.align		4
.L_4:
        /*0018*/ 	.byte	0x04, 0x11
        /*001a*/ 	.short	(.L_6 - .L_5)
	.align		4
.L_5:
        /*001c*/ 	.word	index@(triton_poi_fused_add_elu_12)
        /*0020*/ 	.word	0x00000000


	//----- nvinfo : EIATTR_MIN_STACK_SIZE
	.align		4
.L_6:
        /*0024*/ 	.byte	0x04, 0x12
        /*0026*/ 	.short	(.L_8 - .L_7)
	.align		4
.L_7:
        /*0028*/ 	.word	index@(triton_poi_fused_add_elu_12)
        /*002c*/ 	.word	0x00000000
.L_8:


//--------------------- .nv.info.triton_poi_fused_add_elu_12 --------------------------
	.section	.nv.info.triton_poi_fused_add_elu_12,"",@"SHT_CUDA_INFO"
	.sectionflags	@""
	.align	4


	//----- nvinfo : EIATTR_CUDA_API_VERSION
	.align		4
        /*0000*/ 	.byte	0x04, 0x37
        /*0002*/ 	.short	(.L_10 - .L_9)
.L_9:
        /*0004*/ 	.word	0x0000007c


	//----- nvinfo : EIATTR_KPARAM_INFO
	.align		4
.L_10:
        /*0008*/ 	.byte	0x04, 0x17
        /*000a*/ 	.short	(.L_12 - .L_11)
.L_11:
        /*000c*/ 	.word	0x00000000
        /*0010*/ 	.short	0x0003
        /*0012*/ 	.short	0x0018
        /*0014*/ 	.byte	0x00, 0xf0, 0x11, 0x00


	//----- nvinfo : EIATTR_KPARAM_INFO
	.align		4
.L_12:
        /*0018*/ 	.byte	0x04, 0x17
        /*001a*/ 	.short	(.L_14 - .L_13)
.L_13:
        /*001c*/ 	.word	0x00000000
        /*0020*/ 	.short	0x0002
        /*0022*/ 	.short	0x0010
        /*0024*/ 	.byte	0x00, 0xf4, 0x21, 0x00


	//----- nvinfo : EIATTR_KPARAM_INFO
	.align		4
.L_14:
        /*0028*/ 	.byte	0x04, 0x17
        /*002a*/ 	.short	(.L_16 - .L_15)
.L_15:
        /*002c*/ 	.word	0x00000000
        /*0030*/ 	.short	0x0001
        /*0032*/ 	.short	0x0008
        /*0034*/ 	.byte	0x00, 0xf4, 0x21, 0x00


	//----- nvinfo : EIATTR_KPARAM_INFO
	.align		4
.L_16:
        /*0038*/ 	.byte	0x04, 0x17
        /*003a*/ 	.short	(.L_18 - .L_17)
.L_17:
        /*003c*/ 	.word	0x00000000
        /*0040*/ 	.short	0x0000
        /*0042*/ 	.short	0x0000
        /*0044*/ 	.byte	0x00, 0xf4, 0x21, 0x00


	//----- nvinfo : EIATTR_SPARSE_MMA_MASK
	.align		4
.L_18:
        /*0048*/ 	.byte	0x03, 0x50
        /*004a*/ 	.short	0x0000


	//----- nvinfo : EIATTR_MAXREG_COUNT
	.align		4
        /*004c*/ 	.byte	0x03, 0x1b
        /*004e*/ 	.short	0x00ff


	//----- nvinfo : EIATTR_EXIT_INSTR_OFFSETS
	.align		4
        /*0050*/ 	.byte	0x04, 0x1c
        /*0052*/ 	.short	(.L_20 - .L_19)


	//   ....[0]....
.L_19:
        /*0054*/ 	.word	0x000002c0


	//----- nvinfo : EIATTR_REQNTID
	.align		4
.L_20:
        /*0058*/ 	.byte	0x04, 0x10
        /*005a*/ 	.short	(.L_22 - .L_21)
.L_21:
        /*005c*/ 	.word	0x00000080
        /*0060*/ 	.word	0x00000001
        /*0064*/ 	.word	0x00000001


	//----- nvinfo : EIATTR_CBANK_PARAM_SIZE
	.align		4
.L_22:
        /*0068*/ 	.byte	0x03, 0x19
        /*006a*/ 	.short	0x001c


	//----- nvinfo : EIATTR_PARAM_CBANK
	.align		4
        /*006c*/ 	.byte	0x04, 0x0a
        /*006e*/ 	.short	(.L_24 - .L_23)
	.align		4
.L_23:
        /*0070*/ 	.word	index@(.nv.constant0.triton_poi_fused_add_elu_12)
        /*0074*/ 	.short	0x0210
        /*0076*/ 	.short	0x001c


	//----- nvinfo : EIATTR_SW_WAR
	.align		4
.L_24:
        /*0078*/ 	.byte	0x04, 0x36
        /*007a*/ 	.short	(.L_26 - .L_25)
.L_25:
        /*007c*/ 	.word	0x00000008
.L_26:


//--------------------- .nv.callgraph             --------------------------
	.section	.nv.callgraph,"",@"SHT_CUDA_CALLGRAPH"
	.align	4
	.sectionentsize	8
	.align		4
        /*0000*/ 	.word	0x00000000
	.align		4
        /*0004*/ 	.word	0xffffffff
	.align		4
        /*0008*/ 	.word	0x00000000
	.align		4
        /*000c*/ 	.word	0xfffffffe
	.align		4
        /*0010*/ 	.word	0x00000000
	.align		4
        /*0014*/ 	.word	0xfffffffd
	.align		4
        /*0018*/ 	.word	0x00000000
	.align		4
        /*001c*/ 	.word	0xfffffffc


//--------------------- .nv.constant4             --------------------------
	.section	.nv.constant4,"a",@progbits
	.align	8
	.align		8
.nv.constant4:
        /*0000*/ 	.dword	_$_str


//--------------------- .text.triton_poi_fused_add_elu_12 --------------------------
	.section	.text.triton_poi_fused_add_elu_12,"ax",@progbits
	.align	128
        .global         triton_poi_fused_add_elu_12
        .type           triton_poi_fused_add_elu_12,@function
        .size           triton_poi_fused_add_elu_12,(.L_x_1 - triton_poi_fused_add_elu_12)
        .other          triton_poi_fused_add_elu_12,@"STO_CUDA_ENTRY STV_DEFAULT"
triton_poi_fused_add_elu_12:
.text.triton_poi_fused_add_elu_12:
[----:B------:R-:W-:Y:S01]  /*0000*/  LDC R1, c[0x0][0x28] ;  /* 0x00000a00ff017b82 */ /* 0x000fe20000000800 */
[----:B------:R-:W1:Y:S07]  /*0010*/  S2R R0, SR_TID.X ;  /* 0x0000000000007919 */ /* 0x000e6e0000002100 */
[----:B------:R-:W2:Y:S01]  /*0020*/  LDC.64 R4, c[0x0][0x218] ;  /* 0x00008600ff047b82 */ /* 0x000ea20000000a00 */
[----:B------:R-:W-:Y:S01]  /*0030*/  ULDC.64 UR4, c[0x0][0x208] ;  /* 0x0000820000047ab9 */ /* 0x000fe20000000a00 */
[----:B------:R-:W3:Y:S01]  /*0040*/  S2R R3, SR_CTAID.X ;  /* 0x0000000000037919 */ /* 0x000ee20000002500 */
[----:B-1----:R-:W-:-:S04]  /*0050*/  LOP3.LUT R0, R0, 0x7f, RZ, 0xc0, !PT ;  /* 0x0000007f00007812 */ /* 0x002fc800078ec0ff */
[----:B---3--:R-:W-:Y:S02]  /*0060*/  LEA R0, R3, R0, 0x7 ;  /* 0x0000000003007211 */ /* 0x008fe400078e38ff */
[----:B------:R-:W1:Y:S03]  /*0070*/  LDC.64 R2, c[0x0][0x210] ;  /* 0x00008400ff027b82 */ /* 0x000e660000000a00 */
[----:B--2---:R-:W-:-:S06]  /*0080*/  IMAD.WIDE R4, R0, 0x4, R4 ;  /* 0x0000000400047825 */ /* 0x004fcc00078e0204 */
[----:B------:R-:W2:Y:S01]  /*0090*/  LDG.E R4, desc[UR4][R4.64] ;  /* 0x0000000404047981 */ /* 0x000ea2000c1e1900 */
[----:B-1----:R-:W-:-:S05]  /*00a0*/  IMAD.WIDE R2, R0, 0x4, R2 ;  /* 0x0000000400027825 */ /* 0x002fca00078e0202 */
[----:B------:R1:W3:Y:S01]  /*00b0*/  LDG.E R6, desc[UR4][R2.64] ;  /* 0x0000000402067981 */ /* 0x0002e2000c1e1900 */
[----:B------:R-:W-:Y:S01]  /*00c0*/  HFMA2.MMA R11, -RZ, RZ, 0.83837890625, -4044 ;  /* 0x3ab5ebe6ff0b7435 */ /* 0x000fe200000001ff */
[C---:B--2---:R-:W-:Y:S01]  /*00d0*/  FMUL R7, R4.reuse, 1.4426950216293334961 ;  /* 0x3fb8aa3b04077820 */ /* 0x044fe20000400000 */
[----:B------:R-:W-:-:S05]  /*00e0*/  FADD.FTZ R8, |R4|, -RZ ;  /* 0x800000ff04087221 */ /* 0x000fca0000010200 */
[----:B------:R-:W2:Y:S01]  /*00f0*/  FRND R7, R7 ;  /* 0x0000000700077307 */ /* 0x000ea20000201000 */
[----:B------:R-:W-:-:S04]  /*0100*/  FSETP.GEU.AND P0, PT, R8, 0.40999999642372131348, PT ;  /* 0x3ed1eb850800780b */ /* 0x000fc80003f0e000 */
[----:B--2---:R-:W-:Y:S02]  /*0110*/  FSEL R9, R7, RZ, P0 ;  /* 0x000000ff07097208 */ /* 0x004fe40000000000 */
[----:B------:R-:W-:Y:S02]  /*0120*/  FSETP.NEU.AND P0, PT, R4, RZ, PT ;  /* 0x000000ff0400720b */ /* 0x000fe40003f0d000 */
[C---:B------:R-:W-:Y:S01]  /*0130*/  FSETP.NEU.AND P1, PT, R9.reuse, 128, PT ;  /* 0x430000000900780b */ /* 0x040fe20003f2d000 */
[----:B------:R-:W-:-:S04]  /*0140*/  FFMA.FTZ R8, -R9, 0.693145751953125, R4 ;  /* 0x3f31720009087823 */ /* 0x000fc80000010104 */
[C---:B------:R-:W-:Y:S01]  /*0150*/  FFMA.FTZ R8, -R9.reuse, 1.428606765330187045e-06, R8 ;  /* 0x35bfbe8e09087823 */ /* 0x040fe20000010108 */
[----:B------:R-:W-:-:S03]  /*0160*/  FSEL R9, R9, 127, P1 ;  /* 0x42fe000009097808 */ /* 0x000fc60000800000 */
[C---:B-1----:R-:W-:Y:S01]  /*0170*/  FFMA.FTZ R3, R8.reuse, R11, 0.0083824126049876213074 ;  /* 0x3c09566308037423 */ /* 0x042fe2000001000b */
[----:B------:R-:W1:Y:S01]  /*0180*/  MUFU.EX2 R2, R9 ;  /* 0x0000000900027308 */ /* 0x000e620000000800 */
[----:B------:R-:W-:Y:S02]  /*0190*/  FSETP.GEU.AND P2, PT, R9, -25, PT ;  /* 0xc1c800000900780b */ /* 0x000fe40003f4e000 */
[----:B------:R-:W-:-:S04]  /*01a0*/  FFMA.FTZ R3, R8, R3, 0.041667830199003219604 ;  /* 0x3d2aabe308037423 */ /* 0x000fc80000010003 */
[----:B------:R-:W-:-:S04]  /*01b0*/  FFMA.FTZ R3, R8, R3, 0.16666397452354431152 ;  /* 0x3e2aa9f608037423 */ /* 0x000fc80000010003 */
[----:B------:R-:W-:-:S04]  /*01c0*/  FFMA.FTZ R3, R8, R3, 0.49999994039535522461 ;  /* 0x3efffffe08037423 */ /* 0x000fc80000010003 */
[----:B------:R-:W-:Y:S01]  /*01d0*/  FMUL R3, R8, R3 ;  /* 0x0000000308037220 */ /* 0x000fe20000400000 */
[----:B-1----:R-:W-:-:S03]  /*01e0*/  FADD R5, R2, -1 ;  /* 0xbf80000002057421 */ /* 0x002fc60000000000 */
[----:B------:R-:W-:-:S04]  /*01f0*/  FFMA.FTZ R3, R8, R3, R8 ;  /* 0x0000000308037223 */ /* 0x000fc80000010008 */
[----:B------:R-:W-:Y:S02]  /*0200*/  FFMA.FTZ R5, R2, R3, R5 ;  /* 0x0000000302057223 */ /* 0x000fe40000010005 */
[----:B------:R-:W1:Y:S02]  /*0210*/  LDC.64 R2, c[0x0][0x220] ;  /* 0x00008800ff027b82 */ /* 0x000e640000000a00 */
[----:B------:R-:W-:Y:S01]  /*0220*/  @!P1 FADD R5, R5, R5 ;  /* 0x0000000505059221 */ /* 0x000fe20000000000 */
[----:B------:R-:W-:-:S04]  /*0230*/  FSETP.GT.AND P1, PT, R9, 128, PT ;  /* 0x430000000900780b */ /* 0x000fc80003f24000 */
[----:B------:R-:W-:-:S04]  /*0240*/  FSEL R5, R5, +INF , !P1 ;  /* 0x7f80000005057808 */ /* 0x000fc80004800000 */
[----:B------:R-:W-:Y:S01]  /*0250*/  FSEL R5, R5, -1, P2 ;  /* 0xbf80000005057808 */ /* 0x000fe20001000000 */
[C---:B------:R-:W-:Y:S01]  /*0260*/  @!P0 FADD R5, R4.reuse, R4 ;  /* 0x0000000404058221 */ /* 0x040fe20000000000 */
[----:B------:R-:W-:-:S04]  /*0270*/  FSETP.GT.AND P0, PT, R4, RZ, PT ;  /* 0x000000ff0400720b */ /* 0x000fc80003f04000 */
[----:B------:R-:W-:-:S05]  /*0280*/  FSEL R5, R4, R5, P0 ;  /* 0x0000000504057208 */ /* 0x000fca0000000000 */
[----:B---3--:R-:W-:Y:S01]  /*0290*/  FADD R5, R6, R5 ;  /* 0x0000000506057221 */ /* 0x008fe20000000000 */
[----:B-1----:R-:W-:-:S05]  /*02a0*/  IMAD.WIDE R2, R0, 0x4, R2 ;  /* 0x0000000400027825 */ /* 0x002fca00078e0202 */
[----:B------:R-:W-:Y:S01]  /*02b0*/  STG.E desc[UR4][R2.64], R5 ;  /* 0x0000000502007986 */ /* 0x000fe2000c101904 */
[----:B------:R-:W-:Y:S05]  /*02c0*/  EXIT ;  /* 0x000000000000794d */ /* 0x000fea0003800000 */
.L_x_0:
[----:B------:R-:W-:-:S00]  /*02d0*/  BRA `(.L_x_0) ;  /* 0xfffffffc00fc7947 */ /* 0x000fc0000383ffff */
[----:B------:R-:W-:-:S00]  /*02e0*/  NOP ;  /* 0x0000000000007918 */ /* 0x000fc00000000000 */
        /* <DEDUP_REMOVED lines=9> */
.L_x_1:


//--------------------- .nv.global.init           --------------------------
	.section	.nv.global.init,"aw",@progbits
.nv.global.init:
	.type		_$_str,@object
	.size		_$_str,(.L_0 - _$_str)
_$_str:
        /*0000*/ 	.byte	0x5f, 0x5f, 0x43, 0x55, 0x44, 0x41, 0x5f, 0x46, 0x54, 0x5a, 0x00
.L_0:


//--------------------- .nv.constant0.triton_poi_fused_add_elu_12 --------------------------
	.section	.nv.constant0.triton_poi_fused_add_elu_12,"a",@progbits
	.sectionflags	@""
	.align	4
.nv.constant0.triton_poi_fused_add_elu_12:
	.zero		556
